	.headerflags	@"EF_CUDA_TEXMODE_UNIFIED EF_CUDA_64BIT_ADDRESS EF_CUDA_ACCELERATORS EF_CUDA_SM90 EF_CUDA_VIRTUAL_SM(EF_CUDA_SM90)"
	.elftype	@"ET_EXEC"


//--------------------- .nv.info                  --------------------------
	.section	.nv.info,"",@"SHT_CUDA_INFO"
	.align	4


	//----- nvinfo : EIATTR_REGCOUNT
	.align		4
        /*0000*/ 	.byte	0x04, 0x2f
        /*0002*/ 	.short	(.L_3 - .L_2)
	.align		4
.L_2:
        /*0004*/ 	.word	index@(triton_poi_fused_sum_16)
        /*0008*/ 	.word	0x0000001d


	//----- nvinfo : EIATTR_MIN_STACK_SIZE
	.align		4
.L_3:
        /*000c*/ 	.byte	0x04, 0x12
        /*000e*/ 	.short	(.L_5 - .L_4)
	.align		4
.L_4:
        /*0010*/ 	.word	index@(triton_poi_fused_sum_16)
        /*0014*/ 	.word	0x00000000


	//----- nvinfo : EIATTR_FRAME_SIZE
	.align		4
.L_5:
        /*0018*/ 	.byte	0x04, 0x11
        /*001a*/ 	.short	(.L_7 - .L_6)
	.align		4
.L_6:
        /*001c*/ 	.word	index@(triton_poi_fused_sum_16)
        /*0020*/ 	.word	0x00000000


	//----- nvinfo : EIATTR_MIN_STACK_SIZE
	.align		4
.L_7:
        /*0024*/ 	.byte	0x04, 0x12
        /*0026*/ 	.short	(.L_9 - .L_8)
	.align		4
.L_8:
        /*0028*/ 	.word	index@(triton_poi_fused_sum_16)
        /*002c*/ 	.word	0x00000000
.L_9:


//--------------------- .nv.info.triton_poi_fused_sum_16 --------------------------
	.section	.nv.info.triton_poi_fused_sum_16,"",@"SHT_CUDA_INFO"
	.sectionflags	@""
	.align	4


	//----- nvinfo : EIATTR_CUDA_API_VERSION
	.align		4
        /*0000*/ 	.byte	0x04, 0x37
        /*0002*/ 	.short	(.L_11 - .L_10)
.L_10:
        /*0004*/ 	.word	0x0000007c


	//----- nvinfo : EIATTR_KPARAM_INFO
	.align		4
.L_11:
        /*0008*/ 	.byte	0x04, 0x17
        /*000a*/ 	.short	(.L_13 - .L_12)
.L_12:
        /*000c*/ 	.word	0x00000000
        /*0010*/ 	.short	0x0008
        /*0012*/ 	.short	0x0040
        /*0014*/ 	.byte	0x00, 0xf0, 0x11, 0x00


	//----- nvinfo : EIATTR_KPARAM_INFO
	.align		4
.L_13:
        /*0018*/ 	.byte	0x04, 0x17
        /*001a*/ 	.short	(.L_15 - .L_14)
.L_14:
        /*001c*/ 	.word	0x00000000
        /*0020*/ 	.short	0x0007
        /*0022*/ 	.short	0x0038
        /*0024*/ 	.byte	0x00, 0xf4, 0x21, 0x00


	//----- nvinfo : EIATTR_KPARAM_INFO
	.align		4
.L_15:
        /*0028*/ 	.byte	0x04, 0x17
        /*002a*/ 	.short	(.L_17 - .L_16)
.L_16:
        /*002c*/ 	.word	0x00000000
        /*0030*/ 	.short	0x0006
        /*0032*/ 	.short	0x0030
        /*0034*/ 	.byte	0x00, 0xf4, 0x21, 0x00


	//----- nvinfo : EIATTR_KPARAM_INFO
	.align		4
.L_17:
        /*0038*/ 	.byte	0x04, 0x17
        /*003a*/ 	.short	(.L_19 - .L_18)
.L_18:
        /*003c*/ 	.word	0x00000000
        /*0040*/ 	.short	0x0005
        /*0042*/ 	.short	0x0028
        /*0044*/ 	.byte	0x00, 0xf4, 0x21, 0x00


	//----- nvinfo : EIATTR_KPARAM_INFO
	.align		4
.L_19:
        /*0048*/ 	.byte	0x04, 0x17
        /*004a*/ 	.short	(.L_21 - .L_20)
.L_20:
        /*004c*/ 	.word	0x00000000
        /*0050*/ 	.short	0x0004
        /*0052*/ 	.short	0x0020
        /*0054*/ 	.byte	0x00, 0xf4, 0x21, 0x00


	//----- nvinfo : EIATTR_KPARAM_INFO
	.align		4
.L_21:
        /*0058*/ 	.byte	0x04, 0x17
        /*005a*/ 	.short	(.L_23 - .L_22)
.L_22:
        /*005c*/ 	.word	0x00000000
        /*0060*/ 	.short	0x0003
        /*0062*/ 	.short	0x0018
        /*0064*/ 	.byte	0x00, 0xf4, 0x21, 0x00


	//----- nvinfo : EIATTR_KPARAM_INFO
	.align		4
.L_23:
        /*0068*/ 	.byte	0x04, 0x17
        /*006a*/ 	.short	(.L_25 - .L_24)
.L_24:
        /*006c*/ 	.word	0x00000000
        /*0070*/ 	.short	0x0002
        /*0072*/ 	.short	0x0010
        /*0074*/ 	.byte	0x00, 0xf4, 0x21, 0x00


	//----- nvinfo : EIATTR_KPARAM_INFO
	.align		4
.L_25:
        /*0078*/ 	.byte	0x04, 0x17
        /*007a*/ 	.short	(.L_27 - .L_26)
.L_26:
        /*007c*/ 	.word	0x00000000
        /*0080*/ 	.short	0x0001
        /*0082*/ 	.short	0x0008
        /*0084*/ 	.byte	0x00, 0xf4, 0x21, 0x00


	//----- nvinfo : EIATTR_KPARAM_INFO
	.align		4
.L_27:
        /*0088*/ 	.byte	0x04, 0x17
        /*008a*/ 	.short	(.L_29 - .L_28)
.L_28:
        /*008c*/ 	.word	0x00000000
        /*0090*/ 	.short	0x0000
        /*0092*/ 	.short	0x0000
        /*0094*/ 	.byte	0x00, 0xf4, 0x21, 0x00


	//----- nvinfo : EIATTR_SPARSE_MMA_MASK
	.align		4
.L_29:
        /*0098*/ 	.byte	0x03, 0x50
        /*009a*/ 	.short	0x0000


	//----- nvinfo : EIATTR_MAXREG_COUNT
	.align		4
        /*009c*/ 	.byte	0x03, 0x1b
        /*009e*/ 	.short	0x00ff


	//----- nvinfo : EIATTR_EXIT_INSTR_OFFSETS
	.align		4
        /*00a0*/ 	.byte	0x04, 0x1c
        /*00a2*/ 	.short	(.L_31 - .L_30)


	//   ....[0]....
.L_30:
        /*00a4*/ 	.word	0x000005d0


	//   ....[1]....
        /*00a8*/ 	.word	0x000005f0


	//----- nvinfo : EIATTR_REQNTID
	.align		4
.L_31:
        /*00ac*/ 	.byte	0x04, 0x10
        /*00ae*/ 	.short	(.L_33 - .L_32)
.L_32:
        /*00b0*/ 	.word	0x00000080
        /*00b4*/ 	.word	0x00000001
        /*00b8*/ 	.word	0x00000001


	//----- nvinfo : EIATTR_CBANK_PARAM_SIZE
	.align		4
.L_33:
        /*00bc*/ 	.byte	0x03, 0x19
        /*00be*/ 	.short	0x0044


	//----- nvinfo : EIATTR_PARAM_CBANK
	.align		4
        /*00c0*/ 	.byte	0x04, 0x0a
        /*00c2*/ 	.short	(.L_35 - .L_34)
	.align		4
.L_34:
        /*00c4*/ 	.word	index@(.nv.constant0.triton_poi_fused_sum_16)
        /*00c8*/ 	.short	0x0210
        /*00ca*/ 	.short	0x0044


	//----- nvinfo : EIATTR_SW_WAR
	.align		4
.L_35:
        /*00cc*/ 	.byte	0x04, 0x36
        /*00ce*/ 	.short	(.L_37 - .L_36)
.L_36:
        /*00d0*/ 	.word	0x00000008
.L_37:


//--------------------- .nv.callgraph             --------------------------
	.section	.nv.callgraph,"",@"SHT_CUDA_CALLGRAPH"
	.align	4
	.sectionentsize	8
	.align		4
        /*0000*/ 	.word	0x00000000
	.align		4
        /*0004*/ 	.word	0xffffffff
	.align		4
        /*0008*/ 	.word	0x00000000
	.align		4
        /*000c*/ 	.word	0xfffffffe
	.align		4
        /*0010*/ 	.word	0x00000000
	.align		4
        /*0014*/ 	.word	0xfffffffd
	.align		4
        /*0018*/ 	.word	0x00000000
	.align		4
        /*001c*/ 	.word	0xfffffffc


//--------------------- .nv.constant4             --------------------------
	.section	.nv.constant4,"a",@progbits
	.align	8
	.align		8
.nv.constant4:
        /*0000*/ 	.dword	_$_str
	.align		8
        /*0008*/ 	.dword	_$_str_$_2


//--------------------- .text.triton_poi_fused_sum_16 --------------------------
	.section	.text.triton_poi_fused_sum_16,"ax",@progbits
	.align	128
        .global         triton_poi_fused_sum_16
        .type           triton_poi_fused_sum_16,@function
        .size           triton_poi_fused_sum_16,(.L_x_1 - triton_poi_fused_sum_16)
        .other          triton_poi_fused_sum_16,@"STO_CUDA_ENTRY STV_DEFAULT"
triton_poi_fused_sum_16:
.text.triton_poi_fused_sum_16:
[----:B------:R-:W0:Y:S01]  /*0000*/  LDC R1, c[0x0][0x28] ;  /* 0x00000a00ff017b82 */ /* 0x000e220000000800 */
[----:B------:R-:W1:Y:S07]  /*0010*/  S2R R14, SR_TID.X ;  /* 0x00000000000e7919 */ /* 0x000e6e0000002100 */
[----:B------:R-:W2:Y:S01]  /*0020*/  LDC.64 R8, c[0x0][0x220] ;  /* 0x00008800ff087b82 */ /* 0x000ea20000000a00 */
[----:B------:R-:W-:Y:S01]  /*0030*/  MOV R15, RZ ;  /* 0x000000ff000f7202 */ /* 0x000fe20000000f00 */
[----:B------:R-:W-:Y:S01]  /*0040*/  ULDC.64 UR4, c[0x0][0x208] ;  /* 0x0000820000047ab9 */ /* 0x000fe20000000a00 */
[----:B------:R-:W3:Y:S05]  /*0050*/  S2R R3, SR_CTAID.X ;  /* 0x0000000000037919 */ /* 0x000eea0000002500 */
[----:B------:R-:W4:Y:S08]  /*0060*/  LDC.64 R6, c[0x0][0x210] ;  /* 0x00008400ff067b82 */ /* 0x000f300000000a00 */
[----:B------:R-:W5:Y:S08]  /*0070*/  LDC.64 R10, c[0x0][0x238] ;  /* 0x00008e00ff0a7b82 */ /* 0x000f700000000a00 */
[----:B------:R-:W4:Y:S01]  /*0080*/  LDC.64 R12, c[0x0][0x218] ;  /* 0x00008600ff0c7b82 */ /* 0x000f220000000a00 */
[----:B-1----:R-:W-:-:S04]  /*0090*/  LOP3.LUT R14, R14, 0x7f, RZ, 0xc0, !PT ;  /* 0x0000007f0e0e7812 */ /* 0x002fc800078ec0ff */
[----:B---3--:R-:W-:-:S04]  /*00a0*/  LEA R14, R3, R14, 0x7 ;  /* 0x0000000e030e7211 */ /* 0x008fc800078e38ff */
[----:B------:R-:W-:Y:S02]  /*00b0*/  SHF.R.S32.HI R3, RZ, 0x1f, R14 ;  /* 0x0000001fff037819 */ /* 0x000fe4000001140e */
[----:B------:R-:W-:Y:S02]  /*00c0*/  ISETP.GE.AND P4, PT, R14, 0x80, PT ;  /* 0x000000800e00780c */ /* 0x000fe40003f86270 */
[----:B------:R-:W-:-:S04]  /*00d0*/  LEA.HI R3, R3, R14, RZ, 0x2 ;  /* 0x0000000e03037211 */ /* 0x000fc800078f10ff */
[----:B------:R-:W-:-:S04]  /*00e0*/  SHF.R.S32.HI R2, RZ, 0x2, R3 ;  /* 0x00000002ff027819 */ /* 0x000fc80000011403 */
[----:B------:R-:W-:-:S04]  /*00f0*/  LEA.HI R0, R3, R2, RZ, 0x1 ;  /* 0x0000000203007211 */ /* 0x000fc800078f08ff */
[----:B------:R-:W-:Y:S01]  /*0100*/  LOP3.LUT R5, R0, 0x7ffffffe, RZ, 0xc0, !PT ;  /* 0x7ffffffe00057812 */ /* 0x000fe200078ec0ff */
[----:B------:R-:W-:-:S03]  /*0110*/  HFMA2.MMA R0, -RZ, RZ, 0, 0 ;  /* 0x00000000ff007435 */ /* 0x000fc600000001ff */
[----:B------:R-:W-:-:S04]  /*0120*/  IADD3 R5, R2, -R5, RZ ;  /* 0x8000000502057210 */ /* 0x000fc80007ffe0ff */
[----:B------:R-:W-:Y:S02]  /*0130*/  SHF.L.U32 R17, R5, 0x1, RZ ;  /* 0x0000000105117819 */ /* 0x000fe400000006ff */
[----:B------:R-:W-:Y:S01]  /*0140*/  LOP3.LUT R3, R3, 0xfffffffc, RZ, 0xc0, !PT ;  /* 0xfffffffc03037812 */ /* 0x000fe200078ec0ff */
[----:B------:R-:W1:Y:S02]  /*0150*/  LDC.64 R4, c[0x0][0x228] ;  /* 0x00008a00ff047b82 */ /* 0x000e640000000a00 */
[----:B--2---:R-:W-:-:S05]  /*0160*/  IMAD.WIDE R8, R17, 0x4, R8 ;  /* 0x0000000411087825 */ /* 0x004fca00078e0208 */
[----:B------:R-:W2:Y:S04]  /*0170*/  @!P4 LDG.E.EL R0, desc[UR4][R8.64] ;  /* 0x000000040800c981 */ /* 0x000ea8000c2e1900 */
[----:B------:R5:W3:Y:S01]  /*0180*/  @!P4 LDG.E.EL R15, desc[UR4][R8.64+0x4] ;  /* 0x00000404080fc981 */ /* 0x000ae2000c2e1900 */
[----:B------:R-:W-:Y:S01]  /*0190*/  IADD3 R3, R14, -R3, RZ ;  /* 0x800000030e037210 */ /* 0x000fe20007ffe0ff */
[----:B------:R-:W-:-:S03]  /*01a0*/  HFMA2.MMA R16, -RZ, RZ, 0, 0 ;  /* 0x00000000ff107435 */ /* 0x000fc600000001ff */
[----:B------:R-:W-:Y:S02]  /*01b0*/  LEA R19, R2, R3, 0x3 ;  /* 0x0000000302137211 */ /* 0x000fe400078e18ff */
[----:B------:R-:W1:Y:S02]  /*01c0*/  LDC.64 R2, c[0x0][0x230] ;  /* 0x00008c00ff027b82 */ /* 0x000e640000000a00 */
[----:B------:R-:W-:Y:S01]  /*01d0*/  IADD3 R21, R19, 0x4, RZ ;  /* 0x0000000413157810 */ /* 0x000fe20007ffe0ff */
[----:B----4-:R-:W-:-:S04]  /*01e0*/  IMAD.WIDE R24, R19, 0x4, R6 ;  /* 0x0000000413187825 */ /* 0x010fc800078e0206 */
[----:B-----5:R-:W-:Y:S01]  /*01f0*/  IMAD.WIDE R8, R19, 0x4, R10 ;  /* 0x0000000413087825 */ /* 0x020fe200078e020a */
[----:B------:R-:W-:Y:S01]  /*0200*/  CS2R R18, SRZ ;  /* 0x0000000000127805 */ /* 0x000fe2000001ff00 */
[----:B------:R4:W5:Y:S01]  /*0210*/  @!P4 LDG.E R16, desc[UR4][R24.64] ;  /* 0x000000041810c981 */ /* 0x000962000c1e1900 */
[----:B------:R-:W-:Y:S01]  /*0220*/  CS2R R22, SRZ ;  /* 0x0000000000167805 */ /* 0x000fe2000001ff00 */
[----:B------:R-:W-:-:S04]  /*0230*/  IMAD.WIDE R6, R21, 0x4, R6 ;  /* 0x0000000415067825 */ /* 0x000fc800078e0206 */
[----:B------:R-:W-:Y:S01]  /*0240*/  IMAD.WIDE R10, R21, 0x4, R10 ;  /* 0x00000004150a7825 */ /* 0x000fe200078e020a */
[----:B------:R-:W-:Y:S01]  /*0250*/  CS2R R20, SRZ ;  /* 0x0000000000147805 */ /* 0x000fe2000001ff00 */
[----:B------:R-:W5:Y:S02]  /*0260*/  @!P4 LDG.E R18, desc[UR4][R6.64] ;  /* 0x000000040612c981 */ /* 0x000f64000c1e1900 */
[C---:B0-----:R-:W-:Y:S01]  /*0270*/  IMAD.WIDE R12, R17.reuse, 0x4, R12 ;  /* 0x00000004110c7825 */ /* 0x041fe200078e020c */
[----:B----4-:R-:W-:Y:S01]  /*0280*/  HFMA2.MMA R24, -RZ, RZ, 0, 0 ;  /* 0x00000000ff187435 */ /* 0x010fe200000001ff */
[----:B------:R-:W-:Y:S01]  /*0290*/  MOV R26, RZ ;  /* 0x000000ff001a7202 */ /* 0x000fe20000000f00 */
[----:B------:R0:W4:Y:S01]  /*02a0*/  @!P4 LDG.E R22, desc[UR4][R8.64] ;  /* 0x000000040816c981 */ /* 0x000122000c1e1900 */
[----:B-1----:R-:W-:-:S03]  /*02b0*/  IMAD.WIDE R4, R17, 0x4, R4 ;  /* 0x0000000411047825 */ /* 0x002fc600078e0204 */
[----:B------:R-:W5:Y:S01]  /*02c0*/  @!P4 LDG.E.EL R19, desc[UR4][R12.64] ;  /* 0x000000040c13c981 */ /* 0x000f62000c2e1900 */
[----:B------:R-:W-:Y:S01]  /*02d0*/  IMAD.WIDE R2, R17, 0x4, R2 ;  /* 0x0000000411027825 */ /* 0x000fe200078e0202 */
[----:B------:R-:W-:Y:S02]  /*02e0*/  MOV R17, RZ ;  /* 0x000000ff00117202 */ /* 0x000fe40000000f00 */
[----:B------:R-:W4:Y:S04]  /*02f0*/  @!P4 LDG.E.EL R21, desc[UR4][R12.64+0x4] ;  /* 0x000004040c15c981 */ /* 0x000f28000c2e1900 */
[----:B------:R-:W4:Y:S04]  /*0300*/  @!P4 LDG.E R20, desc[UR4][R10.64] ;  /* 0x000000040a14c981 */ /* 0x000f28000c1e1900 */
[----:B------:R-:W4:Y:S04]  /*0310*/  @!P4 LDG.E.EL R26, desc[UR4][R4.64] ;  /* 0x00000004041ac981 */ /* 0x000f28000c2e1900 */
[----:B------:R1:W4:Y:S04]  /*0320*/  @!P4 LDG.E.EL R24, desc[UR4][R4.64+0x4] ;  /* 0x000004040418c981 */ /* 0x000328000c2e1900 */
[----:B------:R-:W4:Y:S04]  /*0330*/  @!P4 LDG.E.EL R17, desc[UR4][R2.64] ;  /* 0x000000040211c981 */ /* 0x000f28000c2e1900 */
[----:B------:R1:W4:Y:S01]  /*0340*/  @!P4 LDG.E.EL R23, desc[UR4][R2.64+0x4] ;  /* 0x000004040217c981 */ /* 0x000322000c2e1900 */
[----:B0-----:R-:W-:Y:S01]  /*0350*/  HFMA2.MMA R9, -RZ, RZ, 1.625, 0 ;  /* 0x3e800000ff097435 */ /* 0x001fe200000001ff */
[----:B-1----:R-:W0:Y:S08]  /*0360*/  LDC.64 R4, c[0x0][0x240] ;  /* 0x00009000ff047b82 */ /* 0x002e300000000a00 */
[----:B------:R-:W1:Y:S01]  /*0370*/  LDC.64 R2, c[0x0][0x248] ;  /* 0x00009200ff027b82 */ /* 0x000e620000000a00 */
[----:B0-----:R-:W-:-:S04]  /*0380*/  IMAD.WIDE R4, R14, 0x4, R4 ;  /* 0x000000040e047825 */ /* 0x001fc800078e0204 */
[----:B-1----:R-:W-:-:S04]  /*0390*/  IMAD.WIDE R2, R14, 0x4, R2 ;  /* 0x000000040e027825 */ /* 0x002fc800078e0202 */
[----:B--2---:R-:W-:Y:S01]  /*03a0*/  FADD R0, R0, 9.9999997473787516356e-06 ;  /* 0x3727c5ac00007421 */ /* 0x004fe20000000000 */
[----:B---3--:R-:W-:-:S03]  /*03b0*/  FADD R15, R15, 9.9999997473787516356e-06 ;  /* 0x3727c5ac0f0f7421 */ /* 0x008fc60000000000 */
[----:B------:R-:W0:Y:S08]  /*03c0*/  MUFU.SQRT R6, R0 ;  /* 0x0000000000067308 */ /* 0x000e300000002000 */
[----:B------:R-:W1:Y:S01]  /*03d0*/  MUFU.SQRT R8, R15 ;  /* 0x0000000f00087308 */ /* 0x000e620000002000 */
[C---:B0-----:R-:W-:Y:S02]  /*03e0*/  FSETP.GT.AND P0, PT, R6.reuse, 8.50705917302346158658e+37, PT ;  /* 0x7e8000000600780b */ /* 0x041fe40003f04000 */
[----:B------:R-:W-:-:S02]  /*03f0*/  FSETP.GEU.AND P2, PT, R6, 1.175494350822287508e-38, PT ;  /* 0x008000000600780b */ /* 0x000fc40003f4e000 */
[C---:B-1----:R-:W-:Y:S02]  /*0400*/  FSETP.GT.AND P1, PT, R8.reuse, 8.50705917302346158658e+37, PT ;  /* 0x7e8000000800780b */ /* 0x042fe40003f24000 */
[----:B------:R-:W-:-:S07]  /*0410*/  FSETP.GEU.AND P3, PT, R8, 1.175494350822287508e-38, PT ;  /* 0x008000000800780b */ /* 0x000fce0003f6e000 */
[----:B------:R-:W-:-:S04]  /*0420*/  @P0 FMUL R6, R6, 0.25 ;  /* 0x3e80000006060820 */ /* 0x000fc80000400000 */
[----:B------:R-:W-:Y:S01]  /*0430*/  @!P2 FMUL R6, R6, 16777216 ;  /* 0x4b8000000606a820 */ /* 0x000fe20000400000 */
[----:B------:R-:W-:-:S04]  /*0440*/  @P1 FMUL R8, R8, 0.25 ;  /* 0x3e80000008081820 */ /* 0x000fc80000400000 */
[----:B------:R-:W-:Y:S01]  /*0450*/  @!P3 FMUL R8, R8, 16777216 ;  /* 0x4b8000000808b820 */ /* 0x000fe20000400000 */
[----:B------:R-:W0:Y:S01]  /*0460*/  MUFU.RCP R6, R6 ;  /* 0x0000000600067308 */ /* 0x000e220000001000 */
[----:B------:R-:W-:-:S07]  /*0470*/  FSEL R7, R9, 1, P0 ;  /* 0x3f80000009077808 */ /* 0x000fce0000000000 */
[----:B------:R-:W1:Y:S01]  /*0480*/  MUFU.RCP R8, R8 ;  /* 0x0000000800087308 */ /* 0x000e620000001000 */
[----:B------:R-:W-:Y:S01]  /*0490*/  FSEL R9, R9, 1, P1 ;  /* 0x3f80000009097808 */ /* 0x000fe20000800000 */
[----:B------:R-:W-:-:S04]  /*04a0*/  @!P2 FMUL R7, R7, 16777216 ;  /* 0x4b8000000707a820 */ /* 0x000fc80000400000 */
[----:B------:R-:W-:Y:S01]  /*04b0*/  @!P3 FMUL R9, R9, 16777216 ;  /* 0x4b8000000909b820 */ /* 0x000fe20000400000 */
[----:B0-----:R-:W-:Y:S01]  /*04c0*/  FMUL R7, R6, R7 ;  /* 0x0000000706077220 */ /* 0x001fe20000400000 */
[----:B-----5:R-:W-:Y:S01]  /*04d0*/  FADD R16, -R19, R16 ;  /* 0x0000001013107221 */ /* 0x020fe20000000100 */
[----:B----4-:R-:W-:Y:S01]  /*04e0*/  FADD R18, -R21, R18 ;  /* 0x0000001215127221 */ /* 0x010fe20000000100 */
[----:B------:R-:W-:Y:S01]  /*04f0*/  FADD R22, R22, -R19 ;  /* 0x8000001316167221 */ /* 0x000fe20000000000 */
[----:B-1----:R-:W-:Y:S01]  /*0500*/  FMUL R9, R8, R9 ;  /* 0x0000000908097220 */ /* 0x002fe20000400000 */
[----:B------:R-:W-:-:S03]  /*0510*/  FMUL R16, R7, R16 ;  /* 0x0000001007107220 */ /* 0x000fc60000400000 */
[----:B------:R-:W-:Y:S01]  /*0520*/  FMUL R18, R18, R9 ;  /* 0x0000000912127220 */ /* 0x000fe20000400000 */
[----:B------:R-:W-:Y:S01]  /*0530*/  FMUL R22, R7, R22 ;  /* 0x0000001607167220 */ /* 0x000fe20000400000 */
[----:B------:R-:W-:Y:S01]  /*0540*/  FADD R20, R20, -R21 ;  /* 0x8000001514147221 */ /* 0x000fe20000000000 */
[----:B------:R-:W-:Y:S01]  /*0550*/  FFMA R16, R16, R26, R17 ;  /* 0x0000001a10107223 */ /* 0x000fe20000000011 */
[----:B------:R-:W-:Y:S02]  /*0560*/  FFMA R7, R18, R24, R23 ;  /* 0x0000001812077223 */ /* 0x000fe40000000017 */
[----:B------:R-:W-:Y:S02]  /*0570*/  FMUL R20, R9, R20 ;  /* 0x0000001409147220 */ /* 0x000fe40000400000 */
[----:B------:R-:W-:Y:S01]  /*0580*/  FADD R7, R16, R7 ;  /* 0x0000000710077221 */ /* 0x000fe20000000000 */
[----:B------:R-:W-:Y:S01]  /*0590*/  FFMA R22, R22, R26, R17 ;  /* 0x0000001a16167223 */ /* 0x000fe20000000011 */
[----:B------:R-:W-:-:S03]  /*05a0*/  FFMA R23, R20, R24, R23 ;  /* 0x0000001814177223 */ /* 0x000fc60000000017 */
[----:B------:R0:W-:Y:S01]  /*05b0*/  @!P4 STG.E desc[UR4][R4.64], R7 ;  /* 0x000000070400c986 */ /* 0x0001e2000c101904 */
[----:B------:R-:W-:Y:S01]  /*05c0*/  FADD R23, R22, R23 ;  /* 0x0000001716177221 */ /* 0x000fe20000000000 */
[----:B0-----:R-:W-:Y:S06]  /*05d0*/  @P4 EXIT ;  /* 0x000000000000494d */ /* 0x001fec0003800000 */
[----:B------:R-:W-:Y:S01]  /*05e0*/  STG.E desc[UR4][R2.64], R23 ;  /* 0x0000001702007986 */ /* 0x000fe2000c101904 */
[----:B------:R-:W-:Y:S05]  /*05f0*/  EXIT ;  /* 0x000000000000794d */ /* 0x000fea0003800000 */
.L_x_0:
[----:B------:R-:W-:-:S00]  /*0600*/  BRA `(.L_x_0) ;  /* 0xfffffffc00fc7947 */ /* 0x000fc0000383ffff */
[----:B------:R-:W-:-:S00]  /*0610*/  NOP ;  /* 0x0000000000007918 */ /* 0x000fc00000000000 */
        /* <DEDUP_REMOVED lines=14> */
.L_x_1:


//--------------------- .nv.global.init           --------------------------
	.section	.nv.global.init,"aw",@progbits
.nv.global.init:
	.type		_$_str,@object
	.size		_$_str,(_$_str_$_2 - _$_str)
_$_str:
        /*0000*/ 	.byte	0x5f, 0x5f, 0x43, 0x55, 0x44, 0x41, 0x5f, 0x46, 0x54, 0x5a, 0x00
	.type		_$_str_$_2,@object
	.size		_$_str_$_2,(.L_1 - _$_str_$_2)
_$_str_$_2:
        /*000b*/ 	.byte	0x5f, 0x5f, 0x43, 0x55, 0x44, 0x41, 0x5f, 0x50, 0x52, 0x45, 0x43, 0x5f, 0x53, 0x51, 0x52, 0x54
        /*001b*/ 	.byte	0x00
.L_1:


//--------------------- .nv.constant0.triton_poi_fused_sum_16 --------------------------
	.section	.nv.constant0.triton_poi_fused_sum_16,"a",@progbits
	.sectionflags	@""
	.align	4
.nv.constant0.triton_poi_fused_sum_16:
	.zero		596
